//
// Generated by NVIDIA NVVM Compiler
//
// Compiler Build ID: CL-36424714
// Cuda compilation tools, release 13.0, V13.0.88
// Based on NVVM 20.0.0
//

.version 9.0
.target sm_100
.address_size 64

	// .globl	_Z6kernelPi
.extern .func  (.param .b32 func_retval0) vprintf
(
	.param .b64 vprintf_param_0,
	.param .b64 vprintf_param_1
)
;
.global .align 4 .u32 total_edges;
.global .align 1 .b8 $str[9] = {115, 117, 109, 58, 32, 37, 100, 32};

.visible .entry _Z6kernelPi(
	.param .u64 .ptr .align 1 _Z6kernelPi_param_0
)
{
	.local .align 8 .b8 	__local_depot0[8];
	.reg .b64 	%SP;
	.reg .b64 	%SPL;
	.reg .pred 	%p<2>;
	.reg .b32 	%r<16>;
	.reg .b64 	%rd<9>;

	mov.u64 	%SPL, __local_depot0;
	cvta.local.u64 	%SP, %SPL;
	ld.param.u64 	%rd1, [_Z6kernelPi_param_0];
	mov.u32 	%r2, %ctaid.x;
	mov.u32 	%r3, %ntid.x;
	mov.u32 	%r4, %tid.x;
	mad.lo.s32 	%r1, %r2, %r3, %r4;
	setp.gt.s32 	%p1, %r1, 3;
	@%p1 bra 	$L__BB0_2;
	add.u64 	%rd2, %SP, 0;
	add.u64 	%rd3, %SPL, 0;
	cvta.to.global.u64 	%rd4, %rd1;
	shl.b32 	%r5, %r1, 2;
	mul.wide.s32 	%rd5, %r5, 4;
	add.s64 	%rd6, %rd4, %rd5;
	ld.global.u32 	%r6, [%rd6];
	ld.global.u32 	%r7, [%rd6+4];
	add.s32 	%r8, %r7, %r6;
	ld.global.u32 	%r9, [%rd6+8];
	add.s32 	%r10, %r9, %r8;
	ld.global.u32 	%r11, [%rd6+12];
	add.s32 	%r12, %r11, %r10;
	st.local.u32 	[%rd3], %r12;
	mov.u64 	%rd7, $str;
	cvta.global.u64 	%rd8, %rd7;
	{ // callseq 0, 0
	.param .b64 param0;
	st.param.b64 	[param0], %rd8;
	.param .b64 param1;
	st.param.b64 	[param1], %rd2;
	.param .b32 retval0;
	call.uni (retval0), 
	vprintf, 
	(
	param0, 
	param1
	);
	ld.param.b32 	%r13, [retval0];
	} // callseq 0
	atom.global.add.u32 	%r15, [total_edges], %r12;
$L__BB0_2:
	ret;

}


// ===== COMPILED SASS (sm_100) =====

	.target	sm_100

	.elftype	@"ET_EXEC"


//--------------------- .note.nv.tkinfo           --------------------------
	.section	.note.nv.tkinfo,"",@"SHT_NOTE"
	.sectionflags	@"SHF_NOTE_NV_TKINFO"
	.tkinfo
        /*0018*/ 	.word	0x00000002
        /*0030*/ 	.string	""
        /*0030*/ 	.string	"ptxas"
        /*0030*/ 	.string	"Cuda compilation tools, release 13.0, V13.0.88"
        /*0030*/ 	.string	"Build cuda_13.0.r13.0/compiler.36424714_0"
        /*0030*/ 	.string	"-arch sm_100 -m 64 "



//--------------------- .note.nv.cuinfo           --------------------------
	.section	.note.nv.cuinfo,"",@"SHT_NOTE"
	.sectionflags	@"SHF_NOTE_NV_CUINFO"
        /*0018*/ 	.short	0x0002
        /*001a*/ 	.short	0x0064
        /*001c*/ 	.short	0x0082
	.zero		2


//--------------------- .nv.info                  --------------------------
	.section	.nv.info,"",@"SHT_CUDA_INFO"
	.align	4


	//----- nvinfo : EIATTR_REGCOUNT
	.align		4
        /*0000*/ 	.byte	0x04, 0x2f
        /*0002*/ 	.short	(.L_3 - .L_2)
	.align		4
.L_2:
        /*0004*/ 	.word	index@(_Z6kernelPi)
        /*0008*/ 	.word	0x00000018


	//----- nvinfo : EIATTR_FRAME_SIZE
	.align		4
.L_3:
        /*000c*/ 	.byte	0x04, 0x11
        /*000e*/ 	.short	(.L_5 - .L_4)
	.align		4
.L_4:
        /*0010*/ 	.word	index@(_Z6kernelPi)
        /*0014*/ 	.word	0x00000008


	//----- nvinfo : EIATTR_MIN_STACK_SIZE
	.align		4
.L_5:
        /*0018*/ 	.byte	0x04, 0x12
        /*001a*/ 	.short	(.L_7 - .L_6)
	.align		4
.L_6:
        /*001c*/ 	.word	index@(_Z6kernelPi)
        /*0020*/ 	.word	0x00000008
.L_7:


//--------------------- .nv.compat                --------------------------
	.section	.nv.compat,"",@"SHT_CUDA_COMPAT_INFO"
	.align	4
        /*0000*/ 	.byte	0x02, 0x09, 0x00, 0x00, 0x02, 0x02, 0x01, 0x00, 0x02, 0x05, 0x05, 0x00, 0x03, 0x07, 0x01, 0x01
        /*0010*/ 	.byte	0x02, 0x03, 0x00, 0x00, 0x02, 0x06, 0x01, 0x00, 0x04, 0x0b, 0x08, 0x00, 0x09, 0x00, 0x00, 0x00
        /*0020*/ 	.byte	0x00, 0x00, 0x00, 0x00


//--------------------- .nv.info._Z6kernelPi      --------------------------
	.section	.nv.info._Z6kernelPi,"",@"SHT_CUDA_INFO"
	.sectionflags	@""
	.align	4


	//----- nvinfo : EIATTR_CUDA_API_VERSION
	.align		4
        /*0000*/ 	.byte	0x04, 0x37
        /*0002*/ 	.short	(.L_9 - .L_8)
.L_8:
        /*0004*/ 	.word	0x00000082


	//----- nvinfo : EIATTR_KPARAM_INFO
	.align		4
.L_9:
        /*0008*/ 	.byte	0x04, 0x17
        /*000a*/ 	.short	(.L_11 - .L_10)
.L_10:
        /*000c*/ 	.word	0x00000000
        /*0010*/ 	.short	0x0000
        /*0012*/ 	.short	0x0000
        /*0014*/ 	.byte	0x00, 0xf5, 0x21, 0x00


	//----- nvinfo : EIATTR_SPARSE_MMA_MASK
	.align		4
.L_11:
        /*0018*/ 	.byte	0x03, 0x50
        /*001a*/ 	.short	0x0000


	//----- nvinfo : EIATTR_MAXREG_COUNT
	.align		4
        /*001c*/ 	.byte	0x03, 0x1b
        /*001e*/ 	.short	0x00ff


	//----- nvinfo : EIATTR_EXTERNS
	.align		4
        /*0020*/ 	.byte	0x04, 0x0f
        /*0022*/ 	.short	(.L_13 - .L_12)


	//   ....[0]....
	.align		4
.L_12:
        /*0024*/ 	.word	index@(vprintf)


	//----- nvinfo : EIATTR_MERCURY_ISA_VERSION
	.align		4
.L_13:
        /*0028*/ 	.byte	0x03, 0x5f
        /*002a*/ 	.short	0x0101


	//----- nvinfo : EIATTR_INT_WARP_WIDE_INSTR_OFFSETS
	.align		4
        /*002c*/ 	.byte	0x04, 0x31
        /*002e*/ 	.short	(.L_15 - .L_14)


	//   ....[0]....
.L_14:
        /*0030*/ 	.word	0x000001f0


	//   ....[1]....
        /*0034*/ 	.word	0x00000210


	//----- nvinfo : EIATTR_VRC_CTA_INIT_COUNT
	.align		4
.L_15:
        /*0038*/ 	.byte	0x02, 0x4a
	.zero		1
	.zero		1


	//----- nvinfo : EIATTR_SYSCALL_OFFSETS
	.align		4
        /*003c*/ 	.byte	0x04, 0x46
        /*003e*/ 	.short	(.L_17 - .L_16)


	//   ....[0]....
.L_16:
        /*0040*/ 	.word	0x000001d0


	//----- nvinfo : EIATTR_EXIT_INSTR_OFFSETS
	.align		4
.L_17:
        /*0044*/ 	.byte	0x04, 0x1c
        /*0046*/ 	.short	(.L_19 - .L_18)


	//   ....[0]....
.L_18:
        /*0048*/ 	.word	0x000000b0


	//   ....[1]....
        /*004c*/ 	.word	0x00000260


	//----- nvinfo : EIATTR_CRS_STACK_SIZE
	.align		4
.L_19:
        /*0050*/ 	.byte	0x04, 0x1e
        /*0052*/ 	.short	(.L_21 - .L_20)
.L_20:
        /*0054*/ 	.word	0x00000000


	//----- nvinfo : EIATTR_CBANK_PARAM_SIZE
	.align		4
.L_21:
        /*0058*/ 	.byte	0x03, 0x19
        /*005a*/ 	.short	0x0008


	//----- nvinfo : EIATTR_PARAM_CBANK
	.align		4
        /*005c*/ 	.byte	0x04, 0x0a
        /*005e*/ 	.short	(.L_23 - .L_22)
	.align		4
.L_22:
        /*0060*/ 	.word	index@(.nv.constant0._Z6kernelPi)
        /*0064*/ 	.short	0x0380
        /*0066*/ 	.short	0x0008


	//----- nvinfo : EIATTR_SW_WAR
	.align		4
.L_23:
        /*0068*/ 	.byte	0x04, 0x36
        /*006a*/ 	.short	(.L_25 - .L_24)
.L_24:
        /*006c*/ 	.word	0x00000008
.L_25:


//--------------------- .nv.callgraph             --------------------------
	.section	.nv.callgraph,"",@"SHT_CUDA_CALLGRAPH"
	.align	4
	.sectionentsize	8
	.align		4
        /*0000*/ 	.word	0x00000000
	.align		4
        /*0004*/ 	.word	0xffffffff
	.align		4
        /*0008*/ 	.word	index@(_Z6kernelPi)
	.align		4
        /*000c*/ 	.word	index@(vprintf)
	.align		4
        /*0010*/ 	.word	0x00000000
	.align		4
        /*0014*/ 	.word	0xfffffffe
	.align		4
        /*0018*/ 	.word	0x00000000
	.align		4
        /*001c*/ 	.word	0xfffffffd
	.align		4
        /*0020*/ 	.word	0x00000000
	.align		4
        /*0024*/ 	.word	0xfffffffc


//--------------------- .nv.constant4             --------------------------
	.section	.nv.constant4,"a",@progbits
	.align	8
	.align		8
.nv.constant4:
        /*0000*/ 	.dword	vprintf
	.align		8
        /*0008*/ 	.dword	total_edges
	.align		8
        /*0010*/ 	.dword	$str


//--------------------- .text._Z6kernelPi         --------------------------
	.section	.text._Z6kernelPi,"ax",@progbits
	.align	128
        .global         _Z6kernelPi
        .type           _Z6kernelPi,@function
        .size           _Z6kernelPi,(.L_x_2 - _Z6kernelPi)
        .other          _Z6kernelPi,@"STO_CUDA_ENTRY STV_DEFAULT"
_Z6kernelPi:
.text._Z6kernelPi:
[----:B------:R-:W0:Y:S01]  /*0000*/  LDC R1, c[0x0][0x37c] ;  /* 0x0000df00ff017b82 */ /* 0x000e220000000800 */
[----:B------:R-:W1:Y:S01]  /*0010*/  S2R R3, SR_TID.X ;  /* 0x0000000000037919 */ /* 0x000e620000002100 */
[----:B------:R-:W2:Y:S06]  /*0020*/  LDCU UR5, c[0x0][0x2fc] ;  /* 0x00005f80ff0577ac */ /* 0x000eac0008000800 */
[----:B------:R-:W1:Y:S01]  /*0030*/  S2UR UR6, SR_CTAID.X ;  /* 0x00000000000679c3 */ /* 0x000e620000002500 */
[----:B0-----:R-:W-:Y:S01]  /*0040*/  VIADD R1, R1, 0xfffffff8 ;  /* 0xfffffff801017836 */ /* 0x001fe20000000000 */
[----:B------:R-:W0:Y:S06]  /*0050*/  LDCU UR4, c[0x0][0x2f8] ;  /* 0x00005f00ff0477ac */ /* 0x000e2c0008000800 */
[----:B------:R-:W1:Y:S01]  /*0060*/  LDC R0, c[0x0][0x360] ;  /* 0x0000d800ff007b82 */ /* 0x000e620000000800 */
[----:B0-----:R-:W-:-:S05]  /*0070*/  IADD3 R6, P1, PT, R1, UR4, RZ ;  /* 0x0000000401067c10 */ /* 0x001fca000ff3e0ff */
[----:B--2---:R-:W-:Y:S02]  /*0080*/  IMAD.X R7, RZ, RZ, UR5, P1 ;  /* 0x00000005ff077e24 */ /* 0x004fe400088e06ff */
[----:B-1----:R-:W-:-:S05]  /*0090*/  IMAD R0, R0, UR6, R3 ;  /* 0x0000000600007c24 */ /* 0x002fca000f8e0203 */
[----:B------:R-:W-:-:S13]  /*00a0*/  ISETP.GT.AND P0, PT, R0, 0x3, PT ;  /* 0x000000030000780c */ /* 0x000fda0003f04270 */
[----:B------:R-:W-:Y:S05]  /*00b0*/  @P0 EXIT ;  /* 0x000000000000094d */ /* 0x000fea0003800000 */
[----:B------:R-:W0:Y:S01]  /*00c0*/  LDC.64 R2, c[0x0][0x380] ;  /* 0x0000e000ff027b82 */ /* 0x000e220000000a00 */
[----:B------:R-:W1:Y:S01]  /*00d0*/  LDCU.64 UR36, c[0x0][0x358] ;  /* 0x00006b00ff2477ac */ /* 0x000e620008000a00 */
[----:B------:R-:W-:Y:S01]  /*00e0*/  SHF.L.U32 R5, R0, 0x2, RZ ;  /* 0x0000000200057819 */ /* 0x000fe200000006ff */
[----:B------:R-:W2:Y:S04]  /*00f0*/  LDCU.64 UR4, c[0x4][0x10] ;  /* 0x01000200ff0477ac */ /* 0x000ea80008000a00 */
[----:B0-----:R-:W-:-:S05]  /*0100*/  IMAD.WIDE R2, R5, 0x4, R2 ;  /* 0x0000000405027825 */ /* 0x001fca00078e0202 */
[----:B-1----:R-:W3:Y:S04]  /*0110*/  LDG.E R0, desc[UR36][R2.64] ;  /* 0x0000002402007981 */ /* 0x002ee8000c1e1900 */
[----:B------:R-:W3:Y:S04]  /*0120*/  LDG.E R5, desc[UR36][R2.64+0x4] ;  /* 0x0000042402057981 */ /* 0x000ee8000c1e1900 */
[----:B------:R-:W3:Y:S04]  /*0130*/  LDG.E R4, desc[UR36][R2.64+0x8] ;  /* 0x0000082402047981 */ /* 0x000ee8000c1e1900 */
[----:B------:R-:W4:Y:S01]  /*0140*/  LDG.E R9, desc[UR36][R2.64+0xc] ;  /* 0x00000c2402097981 */ /* 0x000f22000c1e1900 */
[----:B---3--:R-:W-:Y:S01]  /*0150*/  IADD3 R4, PT, PT, R4, R5, R0 ;  /* 0x0000000504047210 */ /* 0x008fe20007ffe000 */
[----:B--2---:R-:W-:Y:S01]  /*0160*/  IMAD.U32 R5, RZ, RZ, UR5 ;  /* 0x00000005ff057e24 */ /* 0x004fe2000f8e00ff */
[----:B------:R-:W-:-:S03]  /*0170*/  MOV R0, 0x0 ;  /* 0x0000000000007802 */ /* 0x000fc60000000f00 */
[----:B----4-:R-:W-:Y:S01]  /*0180*/  IMAD.IADD R16, R4, 0x1, R9 ;  /* 0x0000000104107824 */ /* 0x010fe200078e0209 */
[----:B------:R-:W-:Y:S01]  /*0190*/  MOV R4, UR4 ;  /* 0x0000000400047c02 */ /* 0x000fe20008000f00 */
[----:B------:R0:W1:Y:S03]  /*01a0*/  LDC.64 R8, c[0x4][R0] ;  /* 0x0100000000087b82 */ /* 0x0000660000000a00 */
[----:B------:R0:W-:Y:S03]  /*01b0*/  STL [R1], R16 ;  /* 0x0000001001007387 */ /* 0x0001e60000100800 */
[----:B------:R-:W-:-:S07]  /*01c0*/  LEPC R20, `(.L_x_0) ;  /* 0x000000001014794e */ /* 0x000fce0000000000 */
[----:B01----:R-:W-:Y:S05]  /*01d0*/  CALL.ABS.NOINC R8 ;  /* 0x0000000008007343 */ /* 0x003fea0003c00000 */
.L_x_0:
[----:B------:R-:W0:Y:S01]  /*01e0*/  S2R R0, SR_LANEID ;  /* 0x0000000000007919 */ /* 0x000e220000000000 */
[----:B------:R-:W1:Y:S08]  /*01f0*/  REDUX.SUM UR5, R16 ;  /* 0x00000000100573c4 */ /* 0x000e70000000c000 */
[----:B------:R-:W2:Y:S01]  /*0200*/  LDC.64 R2, c[0x4][0x8] ;  /* 0x01000200ff027b82 */ /* 0x000ea20000000a00 */
[----:B------:R-:W-:-:S02]  /*0210*/  VOTEU.ANY UR4, UPT, PT ;  /* 0x0000000000047886 */ /* 0x000fc400038e0100 */
[----:B------:R-:W-:Y:S01]  /*0220*/  UFLO.U32 UR4, UR4 ;  /* 0x00000004000472bd */ /* 0x000fe200080e0000 */
[----:B-1----:R-:W-:-:S05]  /*0230*/  MOV R5, UR5 ;  /* 0x0000000500057c02 */ /* 0x002fca0008000f00 */
[----:B0-----:R-:W-:-:S13]  /*0240*/  ISETP.EQ.U32.AND P0, PT, R0, UR4, PT ;  /* 0x0000000400007c0c */ /* 0x001fda000bf02070 */
[----:B--2---:R-:W-:Y:S01]  /*0250*/  @P0 REDG.E.ADD.STRONG.GPU desc[UR36][R2.64], R5 ;  /* 0x000000050200098e */ /* 0x004fe2000c12e124 */
[----:B------:R-:W-:Y:S05]  /*0260*/  EXIT ;  /* 0x000000000000794d */ /* 0x000fea0003800000 */
.L_x_1:
[----:B------:R-:W-:-:S00]  /*0270*/  BRA `(.L_x_1) ;  /* 0xfffffffc00fc7947 */ /* 0x000fc0000383ffff */
[----:B------:R-:W-:-:S00]  /*0280*/  NOP ;  /* 0x0000000000007918 */ /* 0x000fc00000000000 */
[----:B------:R-:W-:-:S00]  /*0290*/  NOP ;  /* 0x0000000000007918 */ /* 0x000fc00000000000 */
[----:B------:R-:W-:-:S00]  /*02a0*/  NOP ;  /* 0x0000000000007918 */ /* 0x000fc00000000000 */
[----:B------:R-:W-:-:S00]  /*02b0*/  NOP ;  /* 0x0000000000007918 */ /* 0x000fc00000000000 */
[----:B------:R-:W-:-:S00]  /*02c0*/  NOP ;  /* 0x0000000000007918 */ /* 0x000fc00000000000 */
[----:B------:R-:W-:-:S00]  /*02d0*/  NOP ;  /* 0x0000000000007918 */ /* 0x000fc00000000000 */
[----:B------:R-:W-:-:S00]  /*02e0*/  NOP ;  /* 0x0000000000007918 */ /* 0x000fc00000000000 */
[----:B------:R-:W-:-:S00]  /*02f0*/  NOP ;  /* 0x0000000000007918 */ /* 0x000fc00000000000 */
.L_x_2:


//--------------------- .nv.global.init           --------------------------
	.section	.nv.global.init,"aw",@progbits
.nv.global.init:
	.type		$str,@object
	.size		$str,(.L_1 - $str)
$str:
        /*0000*/ 	.byte	0x73, 0x75, 0x6d, 0x3a, 0x20, 0x25, 0x64, 0x20, 0x00
.L_1:


//--------------------- .nv.shared.reserved.0     --------------------------
	.section	.nv.shared.reserved.0,"aw",@nobits
	.weak		__nv_reservedSMEM_offset_0_alias
	.size		__nv_reservedSMEM_offset_0_alias, 0, 64
	.other		__nv_reservedSMEM_offset_0_alias,@"STO_CUDA_RESERVED_SHARED STV_DEFAULT"
__nv_reservedSMEM_offset_0_alias:
	.zero		0
	.zero		64


//--------------------- .nv.global                --------------------------
	.section	.nv.global,"aw",@nobits
	.align	4
.nv.global:
	.type		total_edges,@object
	.size		total_edges,(.L_0 - total_edges)
total_edges:
	.zero		4
.L_0:


//--------------------- .nv.constant0._Z6kernelPi --------------------------
	.section	.nv.constant0._Z6kernelPi,"a",@progbits
	.sectionflags	@""
	.align	4
.nv.constant0._Z6kernelPi:
	.zero		904


//--------------------- SYMBOLS --------------------------

	.type		.nv.reservedSmem.offset0,@object
	.size		.nv.reservedSmem.offset0,0x4
	.type		vprintf,@function
